	.headerflags	@"EF_CUDA_TEXMODE_UNIFIED EF_CUDA_64BIT_ADDRESS EF_CUDA_ACCELERATORS EF_CUDA_SM90 EF_CUDA_VIRTUAL_SM(EF_CUDA_SM90)"
	.elftype	@"ET_EXEC"


//--------------------- .nv.info                  --------------------------
	.section	.nv.info,"",@"SHT_CUDA_INFO"
	.align	4


	//----- nvinfo : EIATTR_REGCOUNT
	.align		4
        /*0000*/ 	.byte	0x04, 0x2f
        /*0002*/ 	.short	(.L_2 - .L_1)
	.align		4
.L_1:
        /*0004*/ 	.word	index@(triton_poi_fused__log_softmax__softmax_index_put_lift_fresh_mul_sub_3)
        /*0008*/ 	.word	0x0000001b


	//----- nvinfo : EIATTR_MIN_STACK_SIZE
	.align		4
.L_2:
        /*000c*/ 	.byte	0x04, 0x12
        /*000e*/ 	.short	(.L_4 - .L_3)
	.align		4
.L_3:
        /*0010*/ 	.word	index@(triton_poi_fused__log_softmax__softmax_index_put_lift_fresh_mul_sub_3)
        /*0014*/ 	.word	0x00000000


	//----- nvinfo : EIATTR_FRAME_SIZE
	.align		4
.L_4:
        /*0018*/ 	.byte	0x04, 0x11
        /*001a*/ 	.short	(.L_6 - .L_5)
	.align		4
.L_5:
        /*001c*/ 	.word	index@(triton_poi_fused__log_softmax__softmax_index_put_lift_fresh_mul_sub_3)
        /*0020*/ 	.word	0x00000000


	//----- nvinfo : EIATTR_MIN_STACK_SIZE
	.align		4
.L_6:
        /*0024*/ 	.byte	0x04, 0x12
        /*0026*/ 	.short	(.L_8 - .L_7)
	.align		4
.L_7:
        /*0028*/ 	.word	index@(triton_poi_fused__log_softmax__softmax_index_put_lift_fresh_mul_sub_3)
        /*002c*/ 	.word	0x00000000
.L_8:


//--------------------- .nv.info.triton_poi_fused__log_softmax__softmax_index_put_lift_fresh_mul_sub_3 --------------------------
	.section	.nv.info.triton_poi_fused__log_softmax__softmax_index_put_lift_fresh_mul_sub_3,"",@"SHT_CUDA_INFO"
	.sectionflags	@""
	.align	4


	//----- nvinfo : EIATTR_CUDA_API_VERSION
	.align		4
        /*0000*/ 	.byte	0x04, 0x37
        /*0002*/ 	.short	(.L_10 - .L_9)
.L_9:
        /*0004*/ 	.word	0x0000007c


	//----- nvinfo : EIATTR_KPARAM_INFO
	.align		4
.L_10:
        /*0008*/ 	.byte	0x04, 0x17
        /*000a*/ 	.short	(.L_12 - .L_11)
.L_11:
        /*000c*/ 	.word	0x00000000
        /*0010*/ 	.short	0x0004
        /*0012*/ 	.short	0x0020
        /*0014*/ 	.byte	0x00, 0xf0, 0x11, 0x00


	//----- nvinfo : EIATTR_KPARAM_INFO
	.align		4
.L_12:
        /*0018*/ 	.byte	0x04, 0x17
        /*001a*/ 	.short	(.L_14 - .L_13)
.L_13:
        /*001c*/ 	.word	0x00000000
        /*0020*/ 	.short	0x0003
        /*0022*/ 	.short	0x0018
        /*0024*/ 	.byte	0x00, 0xf4, 0x21, 0x00


	//----- nvinfo : EIATTR_KPARAM_INFO
	.align		4
.L_14:
        /*0028*/ 	.byte	0x04, 0x17
        /*002a*/ 	.short	(.L_16 - .L_15)
.L_15:
        /*002c*/ 	.word	0x00000000
        /*0030*/ 	.short	0x0002
        /*0032*/ 	.short	0x0010
        /*0034*/ 	.byte	0x00, 0xf4, 0x21, 0x00


	//----- nvinfo : EIATTR_KPARAM_INFO
	.align		4
.L_16:
        /*0038*/ 	.byte	0x04, 0x17
        /*003a*/ 	.short	(.L_18 - .L_17)
.L_17:
        /*003c*/ 	.word	0x00000000
        /*0040*/ 	.short	0x0001
        /*0042*/ 	.short	0x0008
        /*0044*/ 	.byte	0x00, 0xf4, 0x21, 0x00


	//----- nvinfo : EIATTR_KPARAM_INFO
	.align		4
.L_18:
        /*0048*/ 	.byte	0x04, 0x17
        /*004a*/ 	.short	(.L_20 - .L_19)
.L_19:
        /*004c*/ 	.word	0x00000000
        /*0050*/ 	.short	0x0000
        /*0052*/ 	.short	0x0000
        /*0054*/ 	.byte	0x00, 0xf4, 0x21, 0x00


	//----- nvinfo : EIATTR_SPARSE_MMA_MASK
	.align		4
.L_20:
        /*0058*/ 	.byte	0x03, 0x50
        /*005a*/ 	.short	0x0000


	//----- nvinfo : EIATTR_MAXREG_COUNT
	.align		4
        /*005c*/ 	.byte	0x03, 0x1b
        /*005e*/ 	.short	0x00ff


	//----- nvinfo : EIATTR_EXIT_INSTR_OFFSETS
	.align		4
        /*0060*/ 	.byte	0x04, 0x1c
        /*0062*/ 	.short	(.L_22 - .L_21)


	//   ....[0]....
.L_21:
        /*0064*/ 	.word	0x000006f0


	//   ....[1]....
        /*0068*/ 	.word	0x00000710


	//----- nvinfo : EIATTR_REQNTID
	.align		4
.L_22:
        /*006c*/ 	.byte	0x04, 0x10
        /*006e*/ 	.short	(.L_24 - .L_23)
.L_23:
        /*0070*/ 	.word	0x00000020
        /*0074*/ 	.word	0x00000001
        /*0078*/ 	.word	0x00000001


	//----- nvinfo : EIATTR_CBANK_PARAM_SIZE
	.align		4
.L_24:
        /*007c*/ 	.byte	0x03, 0x19
        /*007e*/ 	.short	0x0024


	//----- nvinfo : EIATTR_PARAM_CBANK
	.align		4
        /*0080*/ 	.byte	0x04, 0x0a
        /*0082*/ 	.short	(.L_26 - .L_25)
	.align		4
.L_25:
        /*0084*/ 	.word	index@(.nv.constant0.triton_poi_fused__log_softmax__softmax_index_put_lift_fresh_mul_sub_3)
        /*0088*/ 	.short	0x0210
        /*008a*/ 	.short	0x0024


	//----- nvinfo : EIATTR_SW_WAR
	.align		4
.L_26:
        /*008c*/ 	.byte	0x04, 0x36
        /*008e*/ 	.short	(.L_28 - .L_27)
.L_27:
        /*0090*/ 	.word	0x00000008
.L_28:


//--------------------- .nv.callgraph             --------------------------
	.section	.nv.callgraph,"",@"SHT_CUDA_CALLGRAPH"
	.align	4
	.sectionentsize	8
	.align		4
        /*0000*/ 	.word	0x00000000
	.align		4
        /*0004*/ 	.word	0xffffffff
	.align		4
        /*0008*/ 	.word	0x00000000
	.align		4
        /*000c*/ 	.word	0xfffffffe
	.align		4
        /*0010*/ 	.word	0x00000000
	.align		4
        /*0014*/ 	.word	0xfffffffd
	.align		4
        /*0018*/ 	.word	0x00000000
	.align		4
        /*001c*/ 	.word	0xfffffffc


//--------------------- .nv.constant4             --------------------------
	.section	.nv.constant4,"a",@progbits
	.align	8
	.align		8
.nv.constant4:
        /*0000*/ 	.dword	_$_str


//--------------------- .text.triton_poi_fused__log_softmax__softmax_index_put_lift_fresh_mul_sub_3 --------------------------
	.section	.text.triton_poi_fused__log_softmax__softmax_index_put_lift_fresh_mul_sub_3,"ax",@progbits
	.align	128
        .global         triton_poi_fused__log_softmax__softmax_index_put_lift_fresh_mul_sub_3
        .type           triton_poi_fused__log_softmax__softmax_index_put_lift_fresh_mul_sub_3,@function
        .size           triton_poi_fused__log_softmax__softmax_index_put_lift_fresh_mul_sub_3,(.L_x_1 - triton_poi_fused__log_softmax__softmax_index_put_lift_fresh_mul_sub_3)
        .other          triton_poi_fused__log_softmax__softmax_index_put_lift_fresh_mul_sub_3,@"STO_CUDA_ENTRY STV_DEFAULT"
triton_poi_fused__log_softmax__softmax_index_put_lift_fresh_mul_sub_3:
.text.triton_poi_fused__log_softmax__softmax_index_put_lift_fresh_mul_sub_3:
[----:B------:R-:W0:Y:S01]  /*0000*/  LDC R1, c[0x0][0x28] ;  /* 0x00000a00ff017b82 */ /* 0x000e220000000800 */
[----:B------:R-:W1:Y:S07]  /*0010*/  S2R R24, SR_TID.X ;  /* 0x0000000000187919 */ /* 0x000e6e0000002100 */
[----:B------:R-:W2:Y:S01]  /*0020*/  LDC.64 R10, c[0x0][0x220] ;  /* 0x00008800ff0a7b82 */ /* 0x000ea20000000a00 */
[----:B------:R-:W-:Y:S01]  /*0030*/  CS2R R20, SRZ ;  /* 0x0000000000147805 */ /* 0x000fe2000001ff00 */
[----:B------:R-:W-:Y:S01]  /*0040*/  ULDC.64 UR4, c[0x0][0x208] ;  /* 0x0000820000047ab9 */ /* 0x000fe20000000a00 */
[----:B------:R-:W3:Y:S01]  /*0050*/  S2R R3, SR_CTAID.X ;  /* 0x0000000000037919 */ /* 0x000ee20000002500 */
[----:B------:R-:W-:-:S04]  /*0060*/  CS2R R22, SRZ ;  /* 0x0000000000167805 */ /* 0x000fc8000001ff00 */
[----:B------:R-:W4:Y:S01]  /*0070*/  LDC.64 R6, c[0x0][0x218] ;  /* 0x00008600ff067b82 */ /* 0x000f220000000a00 */
[----:B------:R-:W-:Y:S02]  /*0080*/  CS2R R16, SRZ ;  /* 0x0000000000107805 */ /* 0x000fe4000001ff00 */
[----:B------:R-:W-:-:S05]  /*0090*/  CS2R R18, SRZ ;  /* 0x0000000000127805 */ /* 0x000fca000001ff00 */
[----:B------:R-:W5:Y:S01]  /*00a0*/  LDC.64 R12, c[0x0][0x228] ;  /* 0x00008a00ff0c7b82 */ /* 0x000f620000000a00 */
[----:B------:R-:W-:Y:S01]  /*00b0*/  CS2R R4, SRZ ;  /* 0x0000000000047805 */ /* 0x000fe2000001ff00 */
[----:B------:R-:W-:Y:S01]  /*00c0*/  ULDC.64 UR6, c[0x0][0x210] ;  /* 0x0000840000067ab9 */ /* 0x000fe20000000a00 */
[----:B-1----:R-:W-:-:S04]  /*00d0*/  LOP3.LUT R0, R24, 0xf, RZ, 0xc0, !PT ;  /* 0x0000000f18007812 */ /* 0x002fc800078ec0ff */
[----:B---3--:R-:W-:-:S04]  /*00e0*/  LEA R0, R3, R0, 0x4 ;  /* 0x0000000003007211 */ /* 0x008fc800078e20ff */
[----:B------:R-:W-:Y:S02]  /*00f0*/  SHF.R.S32.HI R3, RZ, 0x1f, R0 ;  /* 0x0000001fff037819 */ /* 0x000fe40000011400 */
[----:B------:R-:W-:Y:S02]  /*0100*/  ISETP.GE.AND P0, PT, R0, 0x10, PT ;  /* 0x000000100000780c */ /* 0x000fe40003f06270 */
[----:B------:R-:W-:-:S04]  /*0110*/  LEA.HI R14, R3, R0, RZ, 0x2 ;  /* 0x00000000030e7211 */ /* 0x000fc800078f10ff */
[----:B------:R-:W-:-:S05]  /*0120*/  LOP3.LUT R9, R14, 0xfffffffc, RZ, 0xc0, !PT ;  /* 0xfffffffc0e097812 */ /* 0x000fca00078ec0ff */
[----:B--2---:R-:W-:-:S05]  /*0130*/  IMAD.WIDE R2, R9, 0x4, R10 ;  /* 0x0000000409027825 */ /* 0x004fca00078e020a */
[----:B------:R-:W2:Y:S04]  /*0140*/  @!P0 LDG.E.EL R20, desc[UR4][R2.64] ;  /* 0x0000000402148981 */ /* 0x000ea8000c2e1900 */
[----:B------:R-:W3:Y:S04]  /*0150*/  @!P0 LDG.E.EL R21, desc[UR4][R2.64+0x4] ;  /* 0x0000040402158981 */ /* 0x000ee8000c2e1900 */
[----:B------:R-:W3:Y:S04]  /*0160*/  @!P0 LDG.E.EL R22, desc[UR4][R2.64+0x8] ;  /* 0x0000080402168981 */ /* 0x000ee8000c2e1900 */
[----:B------:R1:W3:Y:S01]  /*0170*/  @!P0 LDG.E.EL R23, desc[UR4][R2.64+0xc] ;  /* 0x00000c0402178981 */ /* 0x0002e2000c2e1900 */
[----:B----4-:R-:W-:-:S05]  /*0180*/  IMAD.WIDE R8, R9, 0x4, R6 ;  /* 0x0000000409087825 */ /* 0x010fca00078e0206 */
[----:B------:R-:W4:Y:S04]  /*0190*/  @!P0 LDG.E.EL R16, desc[UR4][R8.64] ;  /* 0x0000000408108981 */ /* 0x000f28000c2e1900 */
[----:B------:R-:W4:Y:S04]  /*01a0*/  @!P0 LDG.E.EL R17, desc[UR4][R8.64+0x4] ;  /* 0x0000040408118981 */ /* 0x000f28000c2e1900 */
[----:B------:R-:W4:Y:S04]  /*01b0*/  @!P0 LDG.E.EL R18, desc[UR4][R8.64+0x8] ;  /* 0x0000080408128981 */ /* 0x000f28000c2e1900 */
[----:B------:R-:W4:Y:S01]  /*01c0*/  @!P0 LDG.E.EL R19, desc[UR4][R8.64+0xc] ;  /* 0x00000c0408138981 */ /* 0x000f22000c2e1900 */
[----:B------:R-:W-:-:S05]  /*01d0*/  IMAD.WIDE R6, R0, 0x4, R6 ;  /* 0x0000000400067825 */ /* 0x000fca00078e0206 */
[----:B------:R2:W4:Y:S01]  /*01e0*/  @!P0 LDG.E R4, desc[UR4][R6.64] ;  /* 0x0000000406048981 */ /* 0x000522000c1e1900 */
[----:B------:R-:W-:Y:S01]  /*01f0*/  SHF.R.S32.HI R15, RZ, 0x2, R14 ;  /* 0x00000002ff0f7819 */ /* 0x000fe2000001140e */
[----:B------:R-:W-:Y:S01]  /*0200*/  IMAD.WIDE R10, R0, 0x4, R10 ;  /* 0x00000004000a7825 */ /* 0x000fe200078e020a */
[----:B-1----:R-:W-:-:S03]  /*0210*/  CS2R R2, SRZ ;  /* 0x0000000000027805 */ /* 0x002fc6000001ff00 */
[C---:B-----5:R-:W-:Y:S01]  /*0220*/  IMAD.WIDE R12, R15.reuse, 0x8, R12 ;  /* 0x000000080f0c7825 */ /* 0x060fe200078e020c */
[----:B------:R1:W5:Y:S04]  /*0230*/  @!P0 LDG.E R5, desc[UR4][R10.64] ;  /* 0x000000040a058981 */ /* 0x000368000c1e1900 */
[----:B------:R-:W5:Y:S01]  /*0240*/  @!P0 LDG.E.EL.64 R2, desc[UR4][R12.64] ;  /* 0x000000040c028981 */ /* 0x000f62000c2e1b00 */
[----:B------:R-:W-:Y:S02]  /*0250*/  IMAD R15, R15, -0x4, R0 ;  /* 0xfffffffc0f0f7824 */ /* 0x000fe400078e0200 */
[----:B--2---:R-:W-:Y:S01]  /*0260*/  FMUL R20, R20, 1.4426950216293334961 ;  /* 0x3fb8aa3b14147820 */ /* 0x004fe20000400000 */
[----:B---3--:R-:W-:-:S04]  /*0270*/  FMUL R21, R21, 1.4426950216293334961 ;  /* 0x3fb8aa3b15157820 */ /* 0x008fc80000400000 */
[----:B------:R-:W-:Y:S01]  /*0280*/  FSETP.GEU.AND P0, PT, R20, -126, PT ;  /* 0xc2fc00001400780b */ /* 0x000fe20003f0e000 */
[----:B------:R-:W-:Y:S01]  /*0290*/  FMUL R22, R22, 1.4426950216293334961 ;  /* 0x3fb8aa3b16167820 */ /* 0x000fe20000400000 */
[----:B------:R-:W-:Y:S01]  /*02a0*/  FSETP.GEU.AND P1, PT, R21, -126, PT ;  /* 0xc2fc00001500780b */ /* 0x000fe20003f2e000 */
[----:B------:R-:W-:-:S03]  /*02b0*/  FMUL R23, R23, 1.4426950216293334961 ;  /* 0x3fb8aa3b17177820 */ /* 0x000fc60000400000 */
[----:B------:R-:W-:Y:S02]  /*02c0*/  FSETP.GEU.AND P2, PT, R22, -126, PT ;  /* 0xc2fc00001600780b */ /* 0x000fe40003f4e000 */
[----:B------:R-:W-:-:S05]  /*02d0*/  FSETP.GEU.AND P3, PT, R23, -126, PT ;  /* 0xc2fc00001700780b */ /* 0x000fca0003f6e000 */
[----:B------:R-:W-:Y:S02]  /*02e0*/  @!P0 FMUL R20, R20, 0.5 ;  /* 0x3f00000014148820 */ /* 0x000fe40000400000 */
[----:B------:R-:W-:Y:S02]  /*02f0*/  @!P1 FMUL R21, R21, 0.5 ;  /* 0x3f00000015159820 */ /* 0x000fe40000400000 */
[----:B0-----:R-:W0:Y:S01]  /*0300*/  MUFU.EX2 R6, R20 ;  /* 0x0000001400067308 */ /* 0x001e220000000800 */
[----:B----4-:R-:W-:Y:S01]  /*0310*/  FADD R17, R17, R16 ;  /* 0x0000001011117221 */ /* 0x010fe20000000000 */
[----:B------:R-:W-:-:S03]  /*0320*/  @!P2 FMUL R22, R22, 0.5 ;  /* 0x3f0000001616a820 */ /* 0x000fc60000400000 */
[----:B------:R-:W-:Y:S01]  /*0330*/  FADD R18, R17, R18 ;  /* 0x0000001211127221 */ /* 0x000fe20000000000 */
[----:B------:R-:W-:Y:S02]  /*0340*/  @!P3 FMUL R23, R23, 0.5 ;  /* 0x3f0000001717b820 */ /* 0x000fe40000400000 */
[----:B------:R-:W2:Y:S01]  /*0350*/  MUFU.EX2 R7, R21 ;  /* 0x0000001500077308 */ /* 0x000ea20000000800 */
[----:B------:R-:W-:Y:S01]  /*0360*/  FADD R18, R18, R19 ;  /* 0x0000001312127221 */ /* 0x000fe20000000000 */
[----:B0-----:R-:W-:-:S06]  /*0370*/  @!P0 FMUL R6, R6, R6 ;  /* 0x0000000606068220 */ /* 0x001fcc0000400000 */
[----:B------:R-:W0:Y:S01]  /*0380*/  MUFU.EX2 R9, R22 ;  /* 0x0000001600097308 */ /* 0x000e220000000800 */
[----:B------:R-:W-:Y:S01]  /*0390*/  FSETP.GT.AND P0, PT, |R18|, 8.50705917302346158658e+37, PT ;  /* 0x7e8000001200780b */ /* 0x000fe20003f04200 */
[----:B--2---:R-:W-:-:S06]  /*03a0*/  @!P1 FMUL R7, R7, R7 ;  /* 0x0000000707079220 */ /* 0x004fcc0000400000 */
[----:B-1----:R-:W1:Y:S01]  /*03b0*/  MUFU.EX2 R11, R23 ;  /* 0x00000017000b7308 */ /* 0x002e620000000800 */
[----:B------:R-:W-:Y:S01]  /*03c0*/  FSETP.GEU.AND P1, PT, |R18|, 1.175494350822287508e-38, PT ;  /* 0x008000001200780b */ /* 0x000fe20003f2e200 */
[----:B------:R-:W-:-:S04]  /*03d0*/  FADD R6, R6, R7 ;  /* 0x0000000706067221 */ /* 0x000fc80000000000 */
[----:B------:R-:W-:Y:S01]  /*03e0*/  @P0 FMUL R18, R18, 0.25 ;  /* 0x3e80000012120820 */ /* 0x000fe20000400000 */
[----:B0-----:R-:W-:Y:S01]  /*03f0*/  @!P2 FMUL R9, R9, R9 ;  /* 0x000000090909a220 */ /* 0x001fe20000400000 */
[----:B------:R-:W-:-:S03]  /*0400*/  @P0 FMUL R4, R4, 0.25 ;  /* 0x3e80000004040820 */ /* 0x000fc60000400000 */
[----:B------:R-:W-:Y:S01]  /*0410*/  FADD R6, R6, R9 ;  /* 0x0000000906067221 */ /* 0x000fe20000000000 */
[----:B------:R-:W-:Y:S02]  /*0420*/  HFMA2.MMA R9, -RZ, RZ, 1.5048828125, 33.21875 ;  /* 0x3e055027ff097435 */ /* 0x000fe400000001ff */
[----:B------:R-:W-:Y:S01]  /*0430*/  @!P1 FMUL R18, R18, 16777216 ;  /* 0x4b80000012129820 */ /* 0x000fe20000400000 */
[----:B-1----:R-:W-:Y:S01]  /*0440*/  @!P3 FMUL R11, R11, R11 ;  /* 0x0000000b0b0bb220 */ /* 0x002fe20000400000 */
[----:B------:R-:W-:Y:S01]  /*0450*/  @!P1 FMUL R4, R4, 16777216 ;  /* 0x4b80000004049820 */ /* 0x000fe20000400000 */
[----:B-----5:R-:W-:Y:S02]  /*0460*/  ISETP.NE.U32.AND P1, PT, R2, R15, PT ;  /* 0x0000000f0200720c */ /* 0x020fe40003f25070 */
[----:B------:R-:W-:Y:S01]  /*0470*/  FADD R6, R6, R11 ;  /* 0x0000000b06067221 */ /* 0x000fe20000000000 */
[----:B------:R-:W-:-:S04]  /*0480*/  SHF.R.S32.HI R15, RZ, 0x1f, R15 ;  /* 0x0000001fff0f7819 */ /* 0x000fc8000001140f */
[----:B------:R-:W-:Y:S02]  /*0490*/  FSETP.GEU.AND P2, PT, R6, 1.175494350822287508e-38, PT ;  /* 0x008000000600780b */ /* 0x000fe40003f4e000 */
[----:B------:R-:W-:-:S11]  /*04a0*/  ISETP.NE.AND.EX P1, PT, R3, R15, PT, P1 ;  /* 0x0000000f0300720c */ /* 0x000fd60003f25310 */
[----:B------:R-:W-:-:S05]  /*04b0*/  @!P2 FMUL R6, R6, 8388608 ;  /* 0x4b0000000606a820 */ /* 0x000fca0000400000 */
[----:B------:R-:W-:Y:S02]  /*04c0*/  IADD3 R7, R6, -0x3f2aaaab, RZ ;  /* 0xc0d5555506077810 */ /* 0x000fe40007ffe0ff */
[C---:B------:R-:W-:Y:S02]  /*04d0*/  ISETP.GE.U32.AND P3, PT, R6.reuse, 0x7f800000, PT ;  /* 0x7f8000000600780c */ /* 0x040fe40003f66070 */
[----:B------:R-:W-:Y:S02]  /*04e0*/  LOP3.LUT R7, R7, 0xff800000, RZ, 0xc0, !PT ;  /* 0xff80000007077812 */ /* 0x000fe400078ec0ff */
[----:B------:R-:W-:Y:S02]  /*04f0*/  FSETP.NEU.AND P0, PT, R6, RZ, PT ;  /* 0x000000ff0600720b */ /* 0x000fe40003f0d000 */
[----:B------:R-:W-:-:S05]  /*0500*/  IADD3 R8, R6, -R7, RZ ;  /* 0x8000000706087210 */ /* 0x000fca0007ffe0ff */
[----:B------:R-:W-:Y:S01]  /*0510*/  FADD R10, R8, -1 ;  /* 0xbf800000080a7421 */ /* 0x000fe20000000000 */
[----:B------:R-:W-:Y:S02]  /*0520*/  FSEL R8, RZ, -23, P2 ;  /* 0xc1b80000ff087808 */ /* 0x000fe40001000000 */
[----:B------:R-:W-:Y:S01]  /*0530*/  LEA R2, P2, R0, UR6, 0x2 ;  /* 0x0000000600027c11 */ /* 0x000fe2000f8410ff */
[----:B------:R-:W-:-:S04]  /*0540*/  FFMA.FTZ R9, R10, -R9, 0.14084610342979431152 ;  /* 0x3e1039f60a097423 */ /* 0x000fc80000010809 */
[----:B------:R-:W-:-:S04]  /*0550*/  FFMA.FTZ R9, R10, R9, -0.12148627638816833496 ;  /* 0xbdf8cdcc0a097423 */ /* 0x000fc80000010009 */
[----:B------:R-:W-:-:S04]  /*0560*/  FFMA.FTZ R9, R10, R9, 0.13980610668659210205 ;  /* 0x3e0f29550a097423 */ /* 0x000fc80000010009 */
[----:B------:R-:W-:-:S04]  /*0570*/  FFMA.FTZ R9, R10, R9, -0.16684235632419586182 ;  /* 0xbe2ad8b90a097423 */ /* 0x000fc80000010009 */
[----:B------:R-:W-:-:S04]  /*0580*/  FFMA.FTZ R9, R10, R9, 0.20012299716472625732 ;  /* 0x3e4ced0b0a097423 */ /* 0x000fc80000010009 */
[----:B------:R-:W-:-:S04]  /*0590*/  FFMA.FTZ R9, R10, R9, -0.24999669194221496582 ;  /* 0xbe7fff220a097423 */ /* 0x000fc80000010009 */
[----:B------:R-:W-:-:S04]  /*05a0*/  FFMA.FTZ R9, R10, R9, 0.33333182334899902344 ;  /* 0x3eaaaa780a097423 */ /* 0x000fc80000010009 */
[C---:B------:R-:W-:Y:S01]  /*05b0*/  FFMA.FTZ R11, R10.reuse, R9, -0.5 ;  /* 0xbf0000000a0b7423 */ /* 0x040fe20000010009 */
[----:B------:R-:W-:Y:S02]  /*05c0*/  I2FP.F32.S32 R9, R7 ;  /* 0x0000000700097245 */ /* 0x000fe40000201400 */
[----:B------:R-:W0:Y:S01]  /*05d0*/  MUFU.RCP R7, R18 ;  /* 0x0000001200077308 */ /* 0x000e220000001000 */
[C---:B------:R-:W-:Y:S02]  /*05e0*/  FMUL R11, R10.reuse, R11 ;  /* 0x0000000b0a0b7220 */ /* 0x040fe40000400000 */
[----:B------:R-:W-:Y:S01]  /*05f0*/  FFMA.FTZ R8, R9, 1.1920928955078125e-07, R8 ;  /* 0x3400000009087823 */ /* 0x000fe20000010008 */
[----:B------:R-:W-:Y:S01]  /*0600*/  @P3 MOV R9, 0x7f800000 ;  /* 0x7f80000000093802 */ /* 0x000fe20000000f00 */
[----:B------:R-:W-:-:S04]  /*0610*/  FFMA.FTZ R11, R10, R11, R10 ;  /* 0x0000000b0a0b7223 */ /* 0x000fc8000001000a */
[----:B------:R-:W-:Y:S01]  /*0620*/  FFMA.FTZ R8, R8, 0.69314718246459960938, R11 ;  /* 0x3f31721808087823 */ /* 0x000fe2000001000b */
[----:B------:R-:W-:-:S05]  /*0630*/  @P3 FFMA.FTZ R8, R6, R9, +INF ;  /* 0x7f80000006083423 */ /* 0x000fca0000010009 */
[----:B------:R-:W-:Y:S01]  /*0640*/  FSEL R8, R8, -INF , P0 ;  /* 0xff80000008087808 */ /* 0x000fe20000000000 */
[----:B0-----:R-:W-:Y:S01]  /*0650*/  FMUL R4, R7, R4 ;  /* 0x0000000407047220 */ /* 0x001fe20000400000 */
[----:B------:R-:W-:-:S03]  /*0660*/  LOP3.LUT P0, RZ, R24, 0x10, RZ, 0xc0, !PT ;  /* 0x0000001018ff7812 */ /* 0x000fc6000780c0ff */
[----:B------:R-:W-:Y:S01]  /*0670*/  FADD R4, R4, -0.3333333432674407959 ;  /* 0xbeaaaaab04047421 */ /* 0x000fe20000000000 */
[----:B------:R-:W-:Y:S01]  /*0680*/  ISETP.LT.AND P0, PT, R0, 0x10, !P0 ;  /* 0x000000100000780c */ /* 0x000fe20004701270 */
[----:B------:R-:W-:-:S04]  /*0690*/  FADD R5, -R8, R5 ;  /* 0x0000000508057221 */ /* 0x000fc80000000100 */
[----:B------:R-:W-:Y:S01]  /*06a0*/  FMUL R4, R4, R5 ;  /* 0x0000000504047220 */ /* 0x000fe20000400000 */
[----:B------:R-:W-:-:S03]  /*06b0*/  SHF.R.S32.HI R5, RZ, 0x1f, R0 ;  /* 0x0000001fff057819 */ /* 0x000fc60000011400 */
[----:B------:R-:W-:Y:S01]  /*06c0*/  FMUL R4, R4, 0.15000000596046447754 ;  /* 0x3e19999a04047820 */ /* 0x000fe20000400000 */
[----:B------:R-:W-:-:S04]  /*06d0*/  LEA.HI.X R3, R0, UR7, R5, 0x2, P2 ;  /* 0x0000000700037c11 */ /* 0x000fc800090f1405 */
[----:B------:R-:W-:Y:S01]  /*06e0*/  SEL R5, R4, RZ, P1 ;  /* 0x000000ff04057207 */ /* 0x000fe20000800000 */
[----:B------:R-:W-:Y:S06]  /*06f0*/  @!P0 EXIT ;  /* 0x000000000000894d */ /* 0x000fec0003800000 */
[----:B------:R-:W-:Y:S01]  /*0700*/  STG.E desc[UR4][R2.64], R5 ;  /* 0x0000000502007986 */ /* 0x000fe2000c101904 */
[----:B------:R-:W-:Y:S05]  /*0710*/  EXIT ;  /* 0x000000000000794d */ /* 0x000fea0003800000 */
.L_x_0:
[----:B------:R-:W-:-:S00]  /*0720*/  BRA `(.L_x_0) ;  /* 0xfffffffc00fc7947 */ /* 0x000fc0000383ffff */
[----:B------:R-:W-:-:S00]  /*0730*/  NOP ;  /* 0x0000000000007918 */ /* 0x000fc00000000000 */
        /* <DEDUP_REMOVED lines=12> */
.L_x_1:


//--------------------- .nv.global.init           --------------------------
	.section	.nv.global.init,"aw",@progbits
.nv.global.init:
	.type		_$_str,@object
	.size		_$_str,(.L_0 - _$_str)
_$_str:
        /*0000*/ 	.byte	0x5f, 0x5f, 0x43, 0x55, 0x44, 0x41, 0x5f, 0x46, 0x54, 0x5a, 0x00
.L_0:


//--------------------- .nv.constant0.triton_poi_fused__log_softmax__softmax_index_put_lift_fresh_mul_sub_3 --------------------------
	.section	.nv.constant0.triton_poi_fused__log_softmax__softmax_index_put_lift_fresh_mul_sub_3,"a",@progbits
	.sectionflags	@""
	.align	4
.nv.constant0.triton_poi_fused__log_softmax__softmax_index_put_lift_fresh_mul_sub_3:
	.zero		564
